//
// Generated by NVIDIA NVVM Compiler
//
// Compiler Build ID: CL-36424714
// Cuda compilation tools, release 13.0, V13.0.88
// Based on NVVM 20.0.0
//

.version 9.0
.target sm_100
.address_size 64

.func  (.param .b64 func_retval0) _Z3adddd
(
	.param .b64 _Z3adddd_param_0,
	.param .b64 _Z3adddd_param_1
)
;
.global .align 8 .u64 fp_add = _Z3adddd;

.func  (.param .b64 func_retval0) _Z3adddd(
	.param .b64 _Z3adddd_param_0,
	.param .b64 _Z3adddd_param_1
)
{
	.reg .b64 	%fd<4>;

	ld.param.f64 	%fd1, [_Z3adddd_param_0];
	ld.param.f64 	%fd2, [_Z3adddd_param_1];
	add.f64 	%fd3, %fd1, %fd2;
	st.param.f64 	[func_retval0], %fd3;
	ret;

}
	// .globl	_Z3OpsPdS_S_PFdddEii
.visible .entry _Z3OpsPdS_S_PFdddEii(
	.param .u64 .ptr .align 1 _Z3OpsPdS_S_PFdddEii_param_0,
	.param .u64 .ptr .align 1 _Z3OpsPdS_S_PFdddEii_param_1,
	.param .u64 .ptr .align 1 _Z3OpsPdS_S_PFdddEii_param_2,
	.param .u64 .ptr .align 1 _Z3OpsPdS_S_PFdddEii_param_3,
	.param .u32 _Z3OpsPdS_S_PFdddEii_param_4,
	.param .u32 _Z3OpsPdS_S_PFdddEii_param_5
)
{
	.reg .pred 	%p<2>;
	.reg .b32 	%r<13>;
	.reg .b64 	%rd<12>;
	.reg .b64 	%fd<5>;

	ld.param.u64 	%rd1, [_Z3OpsPdS_S_PFdddEii_param_0];
	ld.param.u64 	%rd2, [_Z3OpsPdS_S_PFdddEii_param_1];
	ld.param.u64 	%rd3, [_Z3OpsPdS_S_PFdddEii_param_2];
	ld.param.u64 	%rd4, [_Z3OpsPdS_S_PFdddEii_param_3];
	ld.param.u32 	%r2, [_Z3OpsPdS_S_PFdddEii_param_4];
	ld.param.u32 	%r3, [_Z3OpsPdS_S_PFdddEii_param_5];
	mov.u32 	%r4, %ctaid.x;
	mov.u32 	%r5, %ntid.x;
	mov.u32 	%r6, %tid.x;
	mad.lo.s32 	%r7, %r4, %r5, %r6;
	mov.u32 	%r8, %ctaid.y;
	mov.u32 	%r9, %ntid.y;
	mov.u32 	%r10, %tid.y;
	mad.lo.s32 	%r11, %r8, %r9, %r10;
	mad.lo.s32 	%r1, %r3, %r11, %r7;
	mul.lo.s32 	%r12, %r3, %r2;
	setp.ge.s32 	%p1, %r1, %r12;
	@%p1 bra 	$L__BB1_2;
	cvta.to.global.u64 	%rd5, %rd1;
	cvta.to.global.u64 	%rd6, %rd2;
	cvta.to.global.u64 	%rd7, %rd3;
	mul.wide.s32 	%rd8, %r1, 8;
	add.s64 	%rd9, %rd5, %rd8;
	ld.global.f64 	%fd1, [%rd9];
	add.s64 	%rd10, %rd6, %rd8;
	ld.global.f64 	%fd2, [%rd10];
	{ // callseq 0, 0
	.param .b64 param0;
	st.param.f64 	[param0], %fd1;
	.param .b64 param1;
	st.param.f64 	[param1], %fd2;
	.param .b64 retval0;
	prototype_0 : .callprototype (.param .b64 _) _ (.param .b64 _, .param .b64 _);
	call (retval0), 
	%rd4, 
	(
	param0, 
	param1
	)
	, prototype_0;
	ld.param.f64 	%fd3, [retval0];
	} // callseq 0
	add.s64 	%rd11, %rd7, %rd8;
	st.global.f64 	[%rd11], %fd3;
$L__BB1_2:
	ret;

}


// ===== COMPILED SASS (sm_100) =====

	.target	sm_100

	.elftype	@"ET_EXEC"


//--------------------- .note.nv.tkinfo           --------------------------
	.section	.note.nv.tkinfo,"",@"SHT_NOTE"
	.sectionflags	@"SHF_NOTE_NV_TKINFO"
	.tkinfo
        /*0018*/ 	.word	0x00000002
        /*0030*/ 	.string	""
        /*0030*/ 	.string	"ptxas"
        /*0030*/ 	.string	"Cuda compilation tools, release 13.0, V13.0.88"
        /*0030*/ 	.string	"Build cuda_13.0.r13.0/compiler.36424714_0"
        /*0030*/ 	.string	"-arch sm_100 -m 64 "



//--------------------- .note.nv.cuinfo           --------------------------
	.section	.note.nv.cuinfo,"",@"SHT_NOTE"
	.sectionflags	@"SHF_NOTE_NV_CUINFO"
        /*0018*/ 	.short	0x0002
        /*001a*/ 	.short	0x0064
        /*001c*/ 	.short	0x0082
	.zero		2


//--------------------- .nv.info                  --------------------------
	.section	.nv.info,"",@"SHT_CUDA_INFO"
	.align	4


	//----- nvinfo : EIATTR_REGCOUNT
	.align		4
        /*0000*/ 	.byte	0x04, 0x2f
        /*0002*/ 	.short	(.L_2 - .L_1)
	.align		4
.L_1:
        /*0004*/ 	.word	index@(_Z3OpsPdS_S_PFdddEii)
        /*0008*/ 	.word	0x00000018


	//----- nvinfo : EIATTR_FRAME_SIZE
	.align		4
.L_2:
        /*000c*/ 	.byte	0x04, 0x11
        /*000e*/ 	.short	(.L_4 - .L_3)
	.align		4
.L_3:
        /*0010*/ 	.word	index@($_Z3OpsPdS_S_PFdddEii$_Z3adddd)
        /*0014*/ 	.word	0x00000008


	//----- nvinfo : EIATTR_FRAME_SIZE
	.align		4
.L_4:
        /*0018*/ 	.byte	0x04, 0x11
        /*001a*/ 	.short	(.L_6 - .L_5)
	.align		4
.L_5:
        /*001c*/ 	.word	index@(_Z3OpsPdS_S_PFdddEii)
        /*0020*/ 	.word	0x00000008


	//----- nvinfo : EIATTR_MIN_STACK_SIZE
	.align		4
.L_6:
        /*0024*/ 	.byte	0x04, 0x12
        /*0026*/ 	.short	(.L_8 - .L_7)
	.align		4
.L_7:
        /*0028*/ 	.word	index@(_Z3OpsPdS_S_PFdddEii)
        /*002c*/ 	.word	0x00000008
.L_8:


//--------------------- .nv.compat                --------------------------
	.section	.nv.compat,"",@"SHT_CUDA_COMPAT_INFO"
	.align	4
        /*0000*/ 	.byte	0x02, 0x09, 0x00, 0x00, 0x02, 0x02, 0x01, 0x00, 0x02, 0x05, 0x05, 0x00, 0x03, 0x07, 0x01, 0x01
        /*0010*/ 	.byte	0x02, 0x03, 0x00, 0x00, 0x02, 0x06, 0x01, 0x00, 0x04, 0x0b, 0x08, 0x00, 0x01, 0x00, 0x00, 0x00
        /*0020*/ 	.byte	0x00, 0x00, 0x00, 0x00


//--------------------- .nv.info._Z3OpsPdS_S_PFdddEii --------------------------
	.section	.nv.info._Z3OpsPdS_S_PFdddEii,"",@"SHT_CUDA_INFO"
	.sectionflags	@""
	.align	4


	//----- nvinfo : EIATTR_CUDA_API_VERSION
	.align		4
        /*0000*/ 	.byte	0x04, 0x37
        /*0002*/ 	.short	(.L_10 - .L_9)
.L_9:
        /*0004*/ 	.word	0x00000082


	//----- nvinfo : EIATTR_KPARAM_INFO
	.align		4
.L_10:
        /*0008*/ 	.byte	0x04, 0x17
        /*000a*/ 	.short	(.L_12 - .L_11)
.L_11:
        /*000c*/ 	.word	0x00000000
        /*0010*/ 	.short	0x0005
        /*0012*/ 	.short	0x0024
        /*0014*/ 	.byte	0x00, 0xf0, 0x11, 0x00


	//----- nvinfo : EIATTR_KPARAM_INFO
	.align		4
.L_12:
        /*0018*/ 	.byte	0x04, 0x17
        /*001a*/ 	.short	(.L_14 - .L_13)
.L_13:
        /*001c*/ 	.word	0x00000000
        /*0020*/ 	.short	0x0004
        /*0022*/ 	.short	0x0020
        /*0024*/ 	.byte	0x00, 0xf0, 0x11, 0x00


	//----- nvinfo : EIATTR_KPARAM_INFO
	.align		4
.L_14:
        /*0028*/ 	.byte	0x04, 0x17
        /*002a*/ 	.short	(.L_16 - .L_15)
.L_15:
        /*002c*/ 	.word	0x00000000
        /*0030*/ 	.short	0x0003
        /*0032*/ 	.short	0x0018
        /*0034*/ 	.byte	0x00, 0xf5, 0x21, 0x00


	//----- nvinfo : EIATTR_KPARAM_INFO
	.align		4
.L_16:
        /*0038*/ 	.byte	0x04, 0x17
        /*003a*/ 	.short	(.L_18 - .L_17)
.L_17:
        /*003c*/ 	.word	0x00000000
        /*0040*/ 	.short	0x0002
        /*0042*/ 	.short	0x0010
        /*0044*/ 	.byte	0x00, 0xf5, 0x21, 0x00


	//----- nvinfo : EIATTR_KPARAM_INFO
	.align		4
.L_18:
        /*0048*/ 	.byte	0x04, 0x17
        /*004a*/ 	.short	(.L_20 - .L_19)
.L_19:
        /*004c*/ 	.word	0x00000000
        /*0050*/ 	.short	0x0001
        /*0052*/ 	.short	0x0008
        /*0054*/ 	.byte	0x00, 0xf5, 0x21, 0x00


	//----- nvinfo : EIATTR_KPARAM_INFO
	.align		4
.L_20:
        /*0058*/ 	.byte	0x04, 0x17
        /*005a*/ 	.short	(.L_22 - .L_21)
.L_21:
        /*005c*/ 	.word	0x00000000
        /*0060*/ 	.short	0x0000
        /*0062*/ 	.short	0x0000
        /*0064*/ 	.byte	0x00, 0xf5, 0x21, 0x00


	//----- nvinfo : EIATTR_SPARSE_MMA_MASK
	.align		4
.L_22:
        /*0068*/ 	.byte	0x03, 0x50
        /*006a*/ 	.short	0x0000


	//----- nvinfo : EIATTR_MAXREG_COUNT
	.align		4
        /*006c*/ 	.byte	0x03, 0x1b
        /*006e*/ 	.short	0x00ff


	//----- nvinfo : EIATTR_MERCURY_ISA_VERSION
	.align		4
        /*0070*/ 	.byte	0x03, 0x5f
        /*0072*/ 	.short	0x0101


	//----- nvinfo : EIATTR_VRC_CTA_INIT_COUNT
	.align		4
        /*0074*/ 	.byte	0x02, 0x4a
	.zero		1
	.zero		1


	//----- nvinfo : EIATTR_EXIT_INSTR_OFFSETS
	.align		4
        /*0078*/ 	.byte	0x04, 0x1c
        /*007a*/ 	.short	(.L_24 - .L_23)


	//   ....[0]....
.L_23:
        /*007c*/ 	.word	0x000000d0


	//   ....[1]....
        /*0080*/ 	.word	0x000001e0


	//----- nvinfo : EIATTR_CRS_STACK_SIZE
	.align		4
.L_24:
        /*0084*/ 	.byte	0x04, 0x1e
        /*0086*/ 	.short	(.L_26 - .L_25)
.L_25:
        /*0088*/ 	.word	0x00000000


	//----- nvinfo : EIATTR_CBANK_PARAM_SIZE
	.align		4
.L_26:
        /*008c*/ 	.byte	0x03, 0x19
        /*008e*/ 	.short	0x0028


	//----- nvinfo : EIATTR_PARAM_CBANK
	.align		4
        /*0090*/ 	.byte	0x04, 0x0a
        /*0092*/ 	.short	(.L_28 - .L_27)
	.align		4
.L_27:
        /*0094*/ 	.word	index@(.nv.constant0._Z3OpsPdS_S_PFdddEii)
        /*0098*/ 	.short	0x0380
        /*009a*/ 	.short	0x0028


	//----- nvinfo : EIATTR_SW_WAR
	.align		4
.L_28:
        /*009c*/ 	.byte	0x04, 0x36
        /*009e*/ 	.short	(.L_30 - .L_29)
.L_29:
        /*00a0*/ 	.word	0x00000008
.L_30:


//--------------------- .nv.callgraph             --------------------------
	.section	.nv.callgraph,"",@"SHT_CUDA_CALLGRAPH"
	.align	4
	.sectionentsize	8
	.align		4
        /*0000*/ 	.word	0x00000000
	.align		4
        /*0004*/ 	.word	0xffffffff
	.align		4
        /*0008*/ 	.word	0x00000000
	.align		4
        /*000c*/ 	.word	0xfffffffe
	.align		4
        /*0010*/ 	.word	0x00000000
	.align		4
        /*0014*/ 	.word	0xfffffffd
	.align		4
        /*0018*/ 	.word	0x00000000
	.align		4
        /*001c*/ 	.word	0xfffffffc


//--------------------- .nv.constant4             --------------------------
	.section	.nv.constant4,"a",@progbits
	.align	8
	.align		8
.nv.constant4:
        /*0000*/ 	.dword	fp_add


//--------------------- .text._Z3OpsPdS_S_PFdddEii --------------------------
	.section	.text._Z3OpsPdS_S_PFdddEii,"ax",@progbits
	.align	128
        .global         _Z3OpsPdS_S_PFdddEii
        .type           _Z3OpsPdS_S_PFdddEii,@function
        .size           _Z3OpsPdS_S_PFdddEii,(.L_x_1 - _Z3OpsPdS_S_PFdddEii)
        .other          _Z3OpsPdS_S_PFdddEii,@"STO_CUDA_ENTRY STV_DEFAULT"
_Z3OpsPdS_S_PFdddEii:
.text._Z3OpsPdS_S_PFdddEii:
[----:B------:R-:W0:Y:S01]  /*0000*/  LDC R1, c[0x0][0x37c] ;  /* 0x0000df00ff017b82 */ /* 0x000e220000000800 */
[----:B------:R-:W1:Y:S07]  /*0010*/  S2R R3, SR_TID.X ;  /* 0x0000000000037919 */ /* 0x000e6e0000002100 */
[----:B------:R-:W1:Y:S01]  /*0020*/  S2UR UR6, SR_CTAID.X ;  /* 0x00000000000679c3 */ /* 0x000e620000002500 */
[----:B------:R-:W2:Y:S01]  /*0030*/  LDCU.64 UR4, c[0x0][0x3a0] ;  /* 0x00007400ff0477ac */ /* 0x000ea20008000a00 */
[----:B------:R-:W3:Y:S06]  /*0040*/  S2R R5, SR_TID.Y ;  /* 0x0000000000057919 */ /* 0x000eec0000002200 */
[----:B------:R-:W1:Y:S08]  /*0050*/  LDC R2, c[0x0][0x360] ;  /* 0x0000d800ff027b82 */ /* 0x000e700000000800 */
[----:B------:R-:W3:Y:S01]  /*0060*/  S2UR UR7, SR_CTAID.Y ;  /* 0x00000000000779c3 */ /* 0x000ee20000002600 */
[----:B--2---:R-:W-:-:S07]  /*0070*/  UIMAD UR4, UR5, UR4, URZ ;  /* 0x00000004050472a4 */ /* 0x004fce000f8e02ff */
[----:B------:R-:W3:Y:S01]  /*0080*/  LDC R0, c[0x0][0x364] ;  /* 0x0000d900ff007b82 */ /* 0x000ee20000000800 */
[----:B-1----:R-:W-:Y:S02]  /*0090*/  IMAD R2, R2, UR6, R3 ;  /* 0x0000000602027c24 */ /* 0x002fe4000f8e0203 */
[----:B---3--:R-:W-:-:S04]  /*00a0*/  IMAD R3, R0, UR7, R5 ;  /* 0x0000000700037c24 */ /* 0x008fc8000f8e0205 */
[----:B------:R-:W-:-:S05]  /*00b0*/  IMAD R2, R3, UR5, R2 ;  /* 0x0000000503027c24 */ /* 0x000fca000f8e0202 */
[----:B------:R-:W-:-:S13]  /*00c0*/  ISETP.GE.AND P0, PT, R2, UR4, PT ;  /* 0x0000000402007c0c */ /* 0x000fda000bf06270 */
[----:B0-----:R-:W-:Y:S05]  /*00d0*/  @P0 EXIT ;  /* 0x000000000000094d */ /* 0x001fea0003800000 */
[----:B------:R-:W0:Y:S01]  /*00e0*/  LDC.64 R8, c[0x0][0x388] ;  /* 0x0000e200ff087b82 */ /* 0x000e220000000a00 */
[----:B------:R-:W1:Y:S07]  /*00f0*/  LDCU.64 UR36, c[0x0][0x358] ;  /* 0x00006b00ff2477ac */ /* 0x000e6e0008000a00 */
[----:B------:R-:W2:Y:S08]  /*0100*/  LDC.64 R6, c[0x0][0x380] ;  /* 0x0000e000ff067b82 */ /* 0x000eb00000000a00 */
[----:B------:R-:W3:Y:S01]  /*0110*/  LDC.64 R10, c[0x0][0x398] ;  /* 0x0000e600ff0a7b82 */ /* 0x000ee20000000a00 */
[----:B0-----:R-:W-:-:S06]  /*0120*/  IMAD.WIDE R8, R2, 0x8, R8 ;  /* 0x0000000802087825 */ /* 0x001fcc00078e0208 */
[----:B-1----:R-:W4:Y:S01]  /*0130*/  LDG.E.64 R8, desc[UR36][R8.64] ;  /* 0x0000002408087981 */ /* 0x002f22000c1e1b00 */
[----:B--2---:R-:W-:-:S04]  /*0140*/  IMAD.WIDE R6, R2, 0x8, R6 ;  /* 0x0000000802067825 */ /* 0x004fc800078e0206 */
[----:B------:R-:W-:Y:S01]  /*0150*/  HFMA2 R21, -RZ, RZ, 0, 0 ;  /* 0x00000000ff157431 */ /* 0x000fe200000001ff */
[----:B------:R-:W-:Y:S01]  /*0160*/  MOV R20, 0x1b0 ;  /* 0x000001b000147802 */ /* 0x000fe20000000f00 */
[----:B------:R4:W5:Y:S02]  /*0170*/  LDG.E.64 R4, desc[UR36][R6.64] ;  /* 0x0000002406047981 */ /* 0x000964000c1e1b00 */
[----:B----4-:R-:W-:Y:S02]  /*0180*/  MOV R7, R9 ;  /* 0x0000000900077202 */ /* 0x010fe40000000f00 */
[----:B---3--:R-:W-:-:S07]  /*0190*/  MOV R6, R8 ;  /* 0x0000000800067202 */ /* 0x008fce0000000f00 */
[----:B-----5:R-:W-:Y:S05]  /*01a0*/  CALL.REL.NOINC R10 `(_Z3OpsPdS_S_PFdddEii) ;  /* 0xfffffffc0a947344 */ /* 0x020fea0003c3ffff */
[----:B------:R-:W0:Y:S02]  /*01b0*/  LDC.64 R6, c[0x0][0x390] ;  /* 0x0000e400ff067b82 */ /* 0x000e240000000a00 */
[----:B0-----:R-:W-:-:S05]  /*01c0*/  IMAD.WIDE R2, R2, 0x8, R6 ;  /* 0x0000000802027825 */ /* 0x001fca00078e0206 */
[----:B------:R-:W-:Y:S01]  /*01d0*/  STG.E.64 desc[UR36][R2.64], R4 ;  /* 0x0000000402007986 */ /* 0x000fe2000c101b24 */
[----:B------:R-:W-:Y:S05]  /*01e0*/  EXIT ;  /* 0x000000000000794d */ /* 0x000fea0003800000 */
        .type           $_Z3OpsPdS_S_PFdddEii$_Z3adddd,@function
        .size           $_Z3OpsPdS_S_PFdddEii$_Z3adddd,(.L_x_1 - $_Z3OpsPdS_S_PFdddEii$_Z3adddd)
$_Z3OpsPdS_S_PFdddEii$_Z3adddd:
[----:B------:R-:W-:Y:S02]  /*01f0*/  IADD3 R1, PT, PT, R1, -0x8, RZ ;  /* 0xfffffff801017810 */ /* 0x000fe40007ffe0ff */
[----:B------:R-:W-:-:S03]  /*0200*/  MOV R3, R5 ;  /* 0x0000000500037202 */ /* 0x000fc60000000f00 */
[----:B------:R0:W-:Y:S02]  /*0210*/  STL [R1], R2 ;  /* 0x0000000201007387 */ /* 0x0001e40000100800 */
[----:B0-----:R-:W-:-:S06]  /*0220*/  MOV R2, R4 ;  /* 0x0000000400027202 */ /* 0x001fcc0000000f00 */
[----:B------:R-:W-:Y:S01]  /*0230*/  DADD R4, R2, R6 ;  /* 0x0000000002047229 */ /* 0x000fe20000000006 */
[----:B------:R0:W2:Y:S02]  /*0240*/  LDL R2, [R1] ;  /* 0x0000000001027983 */ /* 0x0000a40000100800 */
[----:B0-----:R-:W-:Y:S01]  /*0250*/  IADD3 R1, PT, PT, R1, 0x8, RZ ;  /* 0x0000000801017810 */ /* 0x001fe20007ffe0ff */
[----:B--2---:R-:W-:Y:S07]  /*0260*/  RET.REL.NODEC R20 `(_Z3OpsPdS_S_PFdddEii) ;  /* 0xfffffffc14647950 */ /* 0x004fee0003c3ffff */
.L_x_0:
[----:B------:R-:W-:-:S00]  /*0270*/  BRA `(.L_x_0) ;  /* 0xfffffffc00fc7947 */ /* 0x000fc0000383ffff */
[----:B------:R-:W-:-:S00]  /*0280*/  NOP ;  /* 0x0000000000007918 */ /* 0x000fc00000000000 */
[----:B------:R-:W-:-:S00]  /*0290*/  NOP ;  /* 0x0000000000007918 */ /* 0x000fc00000000000 */
[----:B------:R-:W-:-:S00]  /*02a0*/  NOP ;  /* 0x0000000000007918 */ /* 0x000fc00000000000 */
[----:B------:R-:W-:-:S00]  /*02b0*/  NOP ;  /* 0x0000000000007918 */ /* 0x000fc00000000000 */
[----:B------:R-:W-:-:S00]  /*02c0*/  NOP ;  /* 0x0000000000007918 */ /* 0x000fc00000000000 */
[----:B------:R-:W-:-:S00]  /*02d0*/  NOP ;  /* 0x0000000000007918 */ /* 0x000fc00000000000 */
[----:B------:R-:W-:-:S00]  /*02e0*/  NOP ;  /* 0x0000000000007918 */ /* 0x000fc00000000000 */
[----:B------:R-:W-:-:S00]  /*02f0*/  NOP ;  /* 0x0000000000007918 */ /* 0x000fc00000000000 */
.L_x_1:


//--------------------- .nv.global.init           --------------------------
	.section	.nv.global.init,"aw",@progbits
	.align	8
.nv.global.init:
	.type		fp_add,@object
	.size		fp_add,(.L_0 - fp_add)
fp_add:
        /*0000*/ 	.byte	0xf0, 0x01, 0x00, 0x00, 0x00, 0x00, 0x00, 0x00
.L_0:


//--------------------- .nv.shared.reserved.0     --------------------------
	.section	.nv.shared.reserved.0,"aw",@nobits
	.weak		__nv_reservedSMEM_offset_0_alias
	.size		__nv_reservedSMEM_offset_0_alias, 0, 64
	.other		__nv_reservedSMEM_offset_0_alias,@"STO_CUDA_RESERVED_SHARED STV_DEFAULT"
__nv_reservedSMEM_offset_0_alias:
	.zero		0
	.zero		64


//--------------------- .nv.constant0._Z3OpsPdS_S_PFdddEii --------------------------
	.section	.nv.constant0._Z3OpsPdS_S_PFdddEii,"a",@progbits
	.sectionflags	@""
	.align	4
.nv.constant0._Z3OpsPdS_S_PFdddEii:
	.zero		936


//--------------------- SYMBOLS --------------------------

	.type		.nv.reservedSmem.offset0,@object
	.size		.nv.reservedSmem.offset0,0x4
